//
// Generated by NVIDIA NVVM Compiler
//
// Compiler Build ID: CL-36424714
// Cuda compilation tools, release 13.0, V13.0.88
// Based on NVVM 20.0.0
//

.version 9.0
.target sm_100
.address_size 64

	// .globl	_Z12matMulGlobalPKfS0_Pfi
// _ZZ12matMulSharedPKfS0_PfiE5tileA has been demoted
// _ZZ12matMulSharedPKfS0_PfiE5tileB has been demoted

.visible .entry _Z12matMulGlobalPKfS0_Pfi(
	.param .u64 .ptr .align 1 _Z12matMulGlobalPKfS0_Pfi_param_0,
	.param .u64 .ptr .align 1 _Z12matMulGlobalPKfS0_Pfi_param_1,
	.param .u64 .ptr .align 1 _Z12matMulGlobalPKfS0_Pfi_param_2,
	.param .u32 _Z12matMulGlobalPKfS0_Pfi_param_3
)
{
	.reg .pred 	%p<10>;
	.reg .b32 	%r<40>;
	.reg .b32 	%f<67>;
	.reg .b64 	%rd<67>;

	ld.param.u64 	%rd14, [_Z12matMulGlobalPKfS0_Pfi_param_0];
	ld.param.u64 	%rd15, [_Z12matMulGlobalPKfS0_Pfi_param_1];
	ld.param.u32 	%r18, [_Z12matMulGlobalPKfS0_Pfi_param_3];
	cvta.to.global.u64 	%rd1, %rd15;
	cvta.to.global.u64 	%rd2, %rd14;
	mov.u32 	%r19, %ctaid.y;
	mov.u32 	%r20, %ntid.y;
	mov.u32 	%r21, %tid.y;
	mad.lo.s32 	%r1, %r19, %r20, %r21;
	mov.u32 	%r22, %ctaid.x;
	mov.u32 	%r23, %ntid.x;
	mov.u32 	%r24, %tid.x;
	mad.lo.s32 	%r2, %r22, %r23, %r24;
	max.s32 	%r25, %r1, %r2;
	setp.ge.s32 	%p1, %r25, %r18;
	@%p1 bra 	$L__BB0_13;
	mul.lo.s32 	%r3, %r18, %r1;
	and.b32  	%r4, %r18, 7;
	setp.lt.u32 	%p2, %r18, 8;
	mov.f32 	%f66, 0f00000000;
	mov.b32 	%r38, 0;
	@%p2 bra 	$L__BB0_4;
	and.b32  	%r38, %r18, 2147483640;
	neg.s32 	%r36, %r38;
	mul.wide.s32 	%rd16, %r18, 4;
	add.s64 	%rd3, %rd1, %rd16;
	shl.b32 	%r7, %r18, 3;
	mul.wide.s32 	%rd17, %r18, 8;
	add.s64 	%rd4, %rd1, %rd17;
	mul.wide.s32 	%rd18, %r18, 12;
	add.s64 	%rd5, %rd1, %rd18;
	mul.wide.s32 	%rd19, %r18, 16;
	add.s64 	%rd6, %rd1, %rd19;
	mul.wide.s32 	%rd20, %r18, 20;
	add.s64 	%rd7, %rd1, %rd20;
	mul.wide.s32 	%rd21, %r18, 24;
	add.s64 	%rd8, %rd1, %rd21;
	mul.wide.s32 	%rd22, %r18, 28;
	add.s64 	%rd9, %rd1, %rd22;
	mul.wide.u32 	%rd23, %r3, 4;
	add.s64 	%rd24, %rd23, %rd2;
	add.s64 	%rd66, %rd24, 16;
	mov.f32 	%f66, 0f00000000;
	mov.u32 	%r35, %r2;
$L__BB0_3:
	.pragma "nounroll";
	mul.wide.s32 	%rd25, %r35, 4;
	add.s64 	%rd26, %rd3, %rd25;
	add.s64 	%rd27, %rd4, %rd25;
	add.s64 	%rd28, %rd5, %rd25;
	add.s64 	%rd29, %rd6, %rd25;
	add.s64 	%rd30, %rd7, %rd25;
	add.s64 	%rd31, %rd8, %rd25;
	add.s64 	%rd32, %rd9, %rd25;
	add.s64 	%rd33, %rd1, %rd25;
	ld.global.f32 	%f16, [%rd66+-16];
	ld.global.f32 	%f17, [%rd33];
	fma.rn.f32 	%f18, %f16, %f17, %f66;
	ld.global.f32 	%f19, [%rd66+-12];
	ld.global.f32 	%f20, [%rd26];
	fma.rn.f32 	%f21, %f19, %f20, %f18;
	ld.global.f32 	%f22, [%rd66+-8];
	ld.global.f32 	%f23, [%rd27];
	fma.rn.f32 	%f24, %f22, %f23, %f21;
	ld.global.f32 	%f25, [%rd66+-4];
	ld.global.f32 	%f26, [%rd28];
	fma.rn.f32 	%f27, %f25, %f26, %f24;
	ld.global.f32 	%f28, [%rd66];
	ld.global.f32 	%f29, [%rd29];
	fma.rn.f32 	%f30, %f28, %f29, %f27;
	ld.global.f32 	%f31, [%rd66+4];
	ld.global.f32 	%f32, [%rd30];
	fma.rn.f32 	%f33, %f31, %f32, %f30;
	ld.global.f32 	%f34, [%rd66+8];
	ld.global.f32 	%f35, [%rd31];
	fma.rn.f32 	%f36, %f34, %f35, %f33;
	ld.global.f32 	%f37, [%rd66+12];
	ld.global.f32 	%f38, [%rd32];
	fma.rn.f32 	%f66, %f37, %f38, %f36;
	add.s32 	%r36, %r36, 8;
	add.s32 	%r35, %r35, %r7;
	add.s64 	%rd66, %rd66, 32;
	setp.ne.s32 	%p3, %r36, 0;
	@%p3 bra 	$L__BB0_3;
$L__BB0_4:
	setp.eq.s32 	%p4, %r4, 0;
	@%p4 bra 	$L__BB0_12;
	and.b32  	%r13, %r18, 3;
	setp.lt.u32 	%p5, %r4, 4;
	@%p5 bra 	$L__BB0_7;
	add.s32 	%r27, %r38, %r3;
	mul.wide.u32 	%rd34, %r27, 4;
	add.s64 	%rd35, %rd2, %rd34;
	ld.global.f32 	%f40, [%rd35];
	mad.lo.s32 	%r28, %r38, %r18, %r2;
	mul.wide.s32 	%rd36, %r28, 4;
	add.s64 	%rd37, %rd1, %rd36;
	ld.global.f32 	%f41, [%rd37];
	fma.rn.f32 	%f42, %f40, %f41, %f66;
	cvt.u64.u32 	%rd38, %r3;
	cvt.u64.u32 	%rd39, %r38;
	add.s64 	%rd40, %rd39, %rd38;
	shl.b64 	%rd41, %rd40, 2;
	add.s64 	%rd42, %rd2, %rd41;
	ld.global.f32 	%f43, [%rd42+4];
	mul.wide.s32 	%rd43, %r18, 4;
	add.s64 	%rd44, %rd37, %rd43;
	ld.global.f32 	%f44, [%rd44];
	fma.rn.f32 	%f45, %f43, %f44, %f42;
	ld.global.f32 	%f46, [%rd42+8];
	add.s64 	%rd45, %rd44, %rd43;
	ld.global.f32 	%f47, [%rd45];
	fma.rn.f32 	%f48, %f46, %f47, %f45;
	ld.global.f32 	%f49, [%rd42+12];
	add.s64 	%rd46, %rd45, %rd43;
	ld.global.f32 	%f50, [%rd46];
	fma.rn.f32 	%f66, %f49, %f50, %f48;
	add.s32 	%r38, %r38, 4;
$L__BB0_7:
	setp.eq.s32 	%p6, %r13, 0;
	@%p6 bra 	$L__BB0_12;
	setp.eq.s32 	%p7, %r13, 1;
	@%p7 bra 	$L__BB0_10;
	add.s32 	%r29, %r38, %r3;
	mul.wide.u32 	%rd47, %r29, 4;
	add.s64 	%rd48, %rd2, %rd47;
	ld.global.f32 	%f52, [%rd48];
	mad.lo.s32 	%r30, %r38, %r18, %r2;
	mul.wide.s32 	%rd49, %r30, 4;
	add.s64 	%rd50, %rd1, %rd49;
	ld.global.f32 	%f53, [%rd50];
	fma.rn.f32 	%f54, %f52, %f53, %f66;
	cvt.u64.u32 	%rd51, %r3;
	cvt.u64.u32 	%rd52, %r38;
	add.s64 	%rd53, %rd52, %rd51;
	shl.b64 	%rd54, %rd53, 2;
	add.s64 	%rd55, %rd2, %rd54;
	ld.global.f32 	%f55, [%rd55+4];
	mul.wide.s32 	%rd56, %r18, 4;
	add.s64 	%rd57, %rd50, %rd56;
	ld.global.f32 	%f56, [%rd57];
	fma.rn.f32 	%f66, %f55, %f56, %f54;
	add.s32 	%r38, %r38, 2;
$L__BB0_10:
	and.b32  	%r31, %r18, 1;
	setp.eq.b32 	%p8, %r31, 1;
	not.pred 	%p9, %p8;
	@%p9 bra 	$L__BB0_12;
	add.s32 	%r32, %r38, %r3;
	mul.wide.u32 	%rd58, %r32, 4;
	add.s64 	%rd59, %rd2, %rd58;
	ld.global.f32 	%f57, [%rd59];
	mad.lo.s32 	%r33, %r38, %r18, %r2;
	mul.wide.s32 	%rd60, %r33, 4;
	add.s64 	%rd61, %rd1, %rd60;
	ld.global.f32 	%f58, [%rd61];
	fma.rn.f32 	%f66, %f57, %f58, %f66;
$L__BB0_12:
	ld.param.u64 	%rd65, [_Z12matMulGlobalPKfS0_Pfi_param_2];
	add.s32 	%r34, %r3, %r2;
	cvta.to.global.u64 	%rd62, %rd65;
	mul.wide.s32 	%rd63, %r34, 4;
	add.s64 	%rd64, %rd62, %rd63;
	st.global.f32 	[%rd64], %f66;
$L__BB0_13:
	ret;

}
	// .globl	_Z12matMulSharedPKfS0_Pfi
.visible .entry _Z12matMulSharedPKfS0_Pfi(
	.param .u64 .ptr .align 1 _Z12matMulSharedPKfS0_Pfi_param_0,
	.param .u64 .ptr .align 1 _Z12matMulSharedPKfS0_Pfi_param_1,
	.param .u64 .ptr .align 1 _Z12matMulSharedPKfS0_Pfi_param_2,
	.param .u32 _Z12matMulSharedPKfS0_Pfi_param_3
)
{
	.reg .pred 	%p<3>;
	.reg .b32 	%r<37>;
	.reg .b32 	%f<105>;
	.reg .b64 	%rd<13>;
	// demoted variable
	.shared .align 4 .b8 _ZZ12matMulSharedPKfS0_PfiE5tileA[4096];
	// demoted variable
	.shared .align 4 .b8 _ZZ12matMulSharedPKfS0_PfiE5tileB[4096];
	ld.param.u64 	%rd3, [_Z12matMulSharedPKfS0_Pfi_param_0];
	ld.param.u64 	%rd4, [_Z12matMulSharedPKfS0_Pfi_param_1];
	ld.param.u64 	%rd5, [_Z12matMulSharedPKfS0_Pfi_param_2];
	ld.param.u32 	%r19, [_Z12matMulSharedPKfS0_Pfi_param_3];
	mov.u32 	%r20, %ctaid.y;
	shl.b32 	%r21, %r20, 5;
	mov.u32 	%r1, %tid.y;
	add.s32 	%r2, %r21, %r1;
	mov.u32 	%r22, %ctaid.x;
	shl.b32 	%r3, %r22, 5;
	mov.u32 	%r4, %tid.x;
	setp.lt.s32 	%p1, %r19, 32;
	mov.f32 	%f104, 0f00000000;
	@%p1 bra 	$L__BB1_3;
	shl.b32 	%r23, %r1, 7;
	mov.u32 	%r24, _ZZ12matMulSharedPKfS0_PfiE5tileA;
	add.s32 	%r5, %r24, %r23;
	shl.b32 	%r25, %r4, 2;
	add.s32 	%r6, %r5, %r25;
	mov.u32 	%r26, _ZZ12matMulSharedPKfS0_PfiE5tileB;
	add.s32 	%r8, %r26, %r25;
	add.s32 	%r7, %r8, %r23;
	shr.s32 	%r27, %r19, 31;
	shr.u32 	%r28, %r27, 27;
	add.s32 	%r29, %r19, %r28;
	shr.s32 	%r30, %r29, 5;
	neg.s32 	%r36, %r30;
	mad.lo.s32 	%r35, %r19, %r2, %r4;
	mad.lo.s32 	%r31, %r1, %r19, %r4;
	add.s32 	%r34, %r31, %r3;
	shl.b32 	%r12, %r19, 5;
	cvta.to.global.u64 	%rd1, %rd3;
	cvta.to.global.u64 	%rd2, %rd4;
	mov.f32 	%f104, 0f00000000;
$L__BB1_2:
	mul.wide.u32 	%rd6, %r35, 4;
	add.s64 	%rd7, %rd1, %rd6;
	ld.global.f32 	%f6, [%rd7];
	st.shared.f32 	[%r6], %f6;
	mul.wide.u32 	%rd8, %r34, 4;
	add.s64 	%rd9, %rd2, %rd8;
	ld.global.f32 	%f7, [%rd9];
	st.shared.f32 	[%r7], %f7;
	bar.sync 	0;
	ld.shared.f32 	%f8, [%r5];
	ld.shared.f32 	%f9, [%r8];
	fma.rn.f32 	%f10, %f8, %f9, %f104;
	ld.shared.f32 	%f11, [%r5+4];
	ld.shared.f32 	%f12, [%r8+128];
	fma.rn.f32 	%f13, %f11, %f12, %f10;
	ld.shared.f32 	%f14, [%r5+8];
	ld.shared.f32 	%f15, [%r8+256];
	fma.rn.f32 	%f16, %f14, %f15, %f13;
	ld.shared.f32 	%f17, [%r5+12];
	ld.shared.f32 	%f18, [%r8+384];
	fma.rn.f32 	%f19, %f17, %f18, %f16;
	ld.shared.f32 	%f20, [%r5+16];
	ld.shared.f32 	%f21, [%r8+512];
	fma.rn.f32 	%f22, %f20, %f21, %f19;
	ld.shared.f32 	%f23, [%r5+20];
	ld.shared.f32 	%f24, [%r8+640];
	fma.rn.f32 	%f25, %f23, %f24, %f22;
	ld.shared.f32 	%f26, [%r5+24];
	ld.shared.f32 	%f27, [%r8+768];
	fma.rn.f32 	%f28, %f26, %f27, %f25;
	ld.shared.f32 	%f29, [%r5+28];
	ld.shared.f32 	%f30, [%r8+896];
	fma.rn.f32 	%f31, %f29, %f30, %f28;
	ld.shared.f32 	%f32, [%r5+32];
	ld.shared.f32 	%f33, [%r8+1024];
	fma.rn.f32 	%f34, %f32, %f33, %f31;
	ld.shared.f32 	%f35, [%r5+36];
	ld.shared.f32 	%f36, [%r8+1152];
	fma.rn.f32 	%f37, %f35, %f36, %f34;
	ld.shared.f32 	%f38, [%r5+40];
	ld.shared.f32 	%f39, [%r8+1280];
	fma.rn.f32 	%f40, %f38, %f39, %f37;
	ld.shared.f32 	%f41, [%r5+44];
	ld.shared.f32 	%f42, [%r8+1408];
	fma.rn.f32 	%f43, %f41, %f42, %f40;
	ld.shared.f32 	%f44, [%r5+48];
	ld.shared.f32 	%f45, [%r8+1536];
	fma.rn.f32 	%f46, %f44, %f45, %f43;
	ld.shared.f32 	%f47, [%r5+52];
	ld.shared.f32 	%f48, [%r8+1664];
	fma.rn.f32 	%f49, %f47, %f48, %f46;
	ld.shared.f32 	%f50, [%r5+56];
	ld.shared.f32 	%f51, [%r8+1792];
	fma.rn.f32 	%f52, %f50, %f51, %f49;
	ld.shared.f32 	%f53, [%r5+60];
	ld.shared.f32 	%f54, [%r8+1920];
	fma.rn.f32 	%f55, %f53, %f54, %f52;
	ld.shared.f32 	%f56, [%r5+64];
	ld.shared.f32 	%f57, [%r8+2048];
	fma.rn.f32 	%f58, %f56, %f57, %f55;
	ld.shared.f32 	%f59, [%r5+68];
	ld.shared.f32 	%f60, [%r8+2176];
	fma.rn.f32 	%f61, %f59, %f60, %f58;
	ld.shared.f32 	%f62, [%r5+72];
	ld.shared.f32 	%f63, [%r8+2304];
	fma.rn.f32 	%f64, %f62, %f63, %f61;
	ld.shared.f32 	%f65, [%r5+76];
	ld.shared.f32 	%f66, [%r8+2432];
	fma.rn.f32 	%f67, %f65, %f66, %f64;
	ld.shared.f32 	%f68, [%r5+80];
	ld.shared.f32 	%f69, [%r8+2560];
	fma.rn.f32 	%f70, %f68, %f69, %f67;
	ld.shared.f32 	%f71, [%r5+84];
	ld.shared.f32 	%f72, [%r8+2688];
	fma.rn.f32 	%f73, %f71, %f72, %f70;
	ld.shared.f32 	%f74, [%r5+88];
	ld.shared.f32 	%f75, [%r8+2816];
	fma.rn.f32 	%f76, %f74, %f75, %f73;
	ld.shared.f32 	%f77, [%r5+92];
	ld.shared.f32 	%f78, [%r8+2944];
	fma.rn.f32 	%f79, %f77, %f78, %f76;
	ld.shared.f32 	%f80, [%r5+96];
	ld.shared.f32 	%f81, [%r8+3072];
	fma.rn.f32 	%f82, %f80, %f81, %f79;
	ld.shared.f32 	%f83, [%r5+100];
	ld.shared.f32 	%f84, [%r8+3200];
	fma.rn.f32 	%f85, %f83, %f84, %f82;
	ld.shared.f32 	%f86, [%r5+104];
	ld.shared.f32 	%f87, [%r8+3328];
	fma.rn.f32 	%f88, %f86, %f87, %f85;
	ld.shared.f32 	%f89, [%r5+108];
	ld.shared.f32 	%f90, [%r8+3456];
	fma.rn.f32 	%f91, %f89, %f90, %f88;
	ld.shared.f32 	%f92, [%r5+112];
	ld.shared.f32 	%f93, [%r8+3584];
	fma.rn.f32 	%f94, %f92, %f93, %f91;
	ld.shared.f32 	%f95, [%r5+116];
	ld.shared.f32 	%f96, [%r8+3712];
	fma.rn.f32 	%f97, %f95, %f96, %f94;
	ld.shared.f32 	%f98, [%r5+120];
	ld.shared.f32 	%f99, [%r8+3840];
	fma.rn.f32 	%f100, %f98, %f99, %f97;
	ld.shared.f32 	%f101, [%r5+124];
	ld.shared.f32 	%f102, [%r8+3968];
	fma.rn.f32 	%f104, %f101, %f102, %f100;
	bar.sync 	0;
	add.s32 	%r36, %r36, 1;
	setp.ne.s32 	%p2, %r36, 0;
	add.s32 	%r35, %r35, 32;
	add.s32 	%r34, %r34, %r12;
	@%p2 bra 	$L__BB1_2;
$L__BB1_3:
	cvta.to.global.u64 	%rd10, %rd5;
	add.s32 	%r32, %r3, %r4;
	mad.lo.s32 	%r33, %r19, %r2, %r32;
	mul.wide.s32 	%rd11, %r33, 4;
	add.s64 	%rd12, %rd10, %rd11;
	st.global.f32 	[%rd12], %f104;
	ret;

}


// ===== COMPILED SASS (sm_100) =====

	.target	sm_100

	.elftype	@"ET_EXEC"


//--------------------- .note.nv.tkinfo           --------------------------
	.section	.note.nv.tkinfo,"",@"SHT_NOTE"
	.sectionflags	@"SHF_NOTE_NV_TKINFO"
	.tkinfo
        /*0018*/ 	.word	0x00000002
        /*0030*/ 	.string	""
        /*0030*/ 	.string	"ptxas"
        /*0030*/ 	.string	"Cuda compilation tools, release 13.0, V13.0.88"
        /*0030*/ 	.string	"Build cuda_13.0.r13.0/compiler.36424714_0"
        /*0030*/ 	.string	"-arch sm_100 -m 64 "



//--------------------- .note.nv.cuinfo           --------------------------
	.section	.note.nv.cuinfo,"",@"SHT_NOTE"
	.sectionflags	@"SHF_NOTE_NV_CUINFO"
        /*0018*/ 	.short	0x0002
        /*001a*/ 	.short	0x0064
        /*001c*/ 	.short	0x0082
	.zero		2


//--------------------- .nv.info                  --------------------------
	.section	.nv.info,"",@"SHT_CUDA_INFO"
	.align	4


	//----- nvinfo : EIATTR_REGCOUNT
	.align		4
        /*0000*/ 	.byte	0x04, 0x2f
        /*0002*/ 	.short	(.L_1 - .L_0)
	.align		4
.L_0:
        /*0004*/ 	.word	index@(_Z12matMulGlobalPKfS0_Pfi)
        /*0008*/ 	.word	0x0000001e


	//----- nvinfo : EIATTR_FRAME_SIZE
	.align		4
.L_1:
        /*000c*/ 	.byte	0x04, 0x11
        /*000e*/ 	.short	(.L_3 - .L_2)
	.align		4
.L_2:
        /*0010*/ 	.word	index@(_Z12matMulGlobalPKfS0_Pfi)
        /*0014*/ 	.word	0x00000000


	//----- nvinfo : EIATTR_REGCOUNT
	.align		4
.L_3:
        /*0018*/ 	.byte	0x04, 0x2f
        /*001a*/ 	.short	(.L_5 - .L_4)
	.align		4
.L_4:
        /*001c*/ 	.word	index@(_Z12matMulSharedPKfS0_Pfi)
        /*0020*/ 	.word	0x00000020


	//----- nvinfo : EIATTR_FRAME_SIZE
	.align		4
.L_5:
        /*0024*/ 	.byte	0x04, 0x11
        /*0026*/ 	.short	(.L_7 - .L_6)
	.align		4
.L_6:
        /*0028*/ 	.word	index@(_Z12matMulSharedPKfS0_Pfi)
        /*002c*/ 	.word	0x00000000


	//----- nvinfo : EIATTR_MIN_STACK_SIZE
	.align		4
.L_7:
        /*0030*/ 	.byte	0x04, 0x12
        /*0032*/ 	.short	(.L_9 - .L_8)
	.align		4
.L_8:
        /*0034*/ 	.word	index@(_Z12matMulSharedPKfS0_Pfi)
        /*0038*/ 	.word	0x00000000


	//----- nvinfo : EIATTR_MIN_STACK_SIZE
	.align		4
.L_9:
        /*003c*/ 	.byte	0x04, 0x12
        /*003e*/ 	.short	(.L_11 - .L_10)
	.align		4
.L_10:
        /*0040*/ 	.word	index@(_Z12matMulGlobalPKfS0_Pfi)
        /*0044*/ 	.word	0x00000000
.L_11:


//--------------------- .nv.compat                --------------------------
	.section	.nv.compat,"",@"SHT_CUDA_COMPAT_INFO"
	.align	4
        /*0000*/ 	.byte	0x02, 0x09, 0x00, 0x00, 0x02, 0x02, 0x01, 0x00, 0x02, 0x05, 0x05, 0x00, 0x03, 0x07, 0x01, 0x01
        /*0010*/ 	.byte	0x02, 0x03, 0x00, 0x00, 0x02, 0x06, 0x01, 0x00, 0x04, 0x0b, 0x08, 0x00, 0x09, 0x00, 0x00, 0x00
        /*0020*/ 	.byte	0x00, 0x00, 0x00, 0x00


//--------------------- .nv.info._Z12matMulSharedPKfS0_Pfi --------------------------
	.section	.nv.info._Z12matMulSharedPKfS0_Pfi,"",@"SHT_CUDA_INFO"
	.sectionflags	@""
	.align	4


	//----- nvinfo : EIATTR_CUDA_API_VERSION
	.align		4
        /*0000*/ 	.byte	0x04, 0x37
        /*0002*/ 	.short	(.L_13 - .L_12)
.L_12:
        /*0004*/ 	.word	0x00000082


	//----- nvinfo : EIATTR_KPARAM_INFO
	.align		4
.L_13:
        /*0008*/ 	.byte	0x04, 0x17
        /*000a*/ 	.short	(.L_15 - .L_14)
.L_14:
        /*000c*/ 	.word	0x00000000
        /*0010*/ 	.short	0x0003
        /*0012*/ 	.short	0x0018
        /*0014*/ 	.byte	0x00, 0xf0, 0x11, 0x00


	//----- nvinfo : EIATTR_KPARAM_INFO
	.align		4
.L_15:
        /*0018*/ 	.byte	0x04, 0x17
        /*001a*/ 	.short	(.L_17 - .L_16)
.L_16:
        /*001c*/ 	.word	0x00000000
        /*0020*/ 	.short	0x0002
        /*0022*/ 	.short	0x0010
        /*0024*/ 	.byte	0x00, 0xf5, 0x21, 0x00


	//----- nvinfo : EIATTR_KPARAM_INFO
	.align		4
.L_17:
        /*0028*/ 	.byte	0x04, 0x17
        /*002a*/ 	.short	(.L_19 - .L_18)
.L_18:
        /*002c*/ 	.word	0x00000000
        /*0030*/ 	.short	0x0001
        /*0032*/ 	.short	0x0008
        /*0034*/ 	.byte	0x00, 0xf5, 0x21, 0x00


	//----- nvinfo : EIATTR_KPARAM_INFO
	.align		4
.L_19:
        /*0038*/ 	.byte	0x04, 0x17
        /*003a*/ 	.short	(.L_21 - .L_20)
.L_20:
        /*003c*/ 	.word	0x00000000
        /*0040*/ 	.short	0x0000
        /*0042*/ 	.short	0x0000
        /*0044*/ 	.byte	0x00, 0xf5, 0x21, 0x00


	//----- nvinfo : EIATTR_SPARSE_MMA_MASK
	.align		4
.L_21:
        /*0048*/ 	.byte	0x03, 0x50
        /*004a*/ 	.short	0x0000


	//----- nvinfo : EIATTR_MAXREG_COUNT
	.align		4
        /*004c*/ 	.byte	0x03, 0x1b
        /*004e*/ 	.short	0x00ff


	//----- nvinfo : EIATTR_NUM_BARRIERS
	.align		4
        /*0050*/ 	.byte	0x02, 0x4c
        /*0052*/ 	.byte	0x01
	.zero		1


	//----- nvinfo : EIATTR_MERCURY_ISA_VERSION
	.align		4
        /*0054*/ 	.byte	0x03, 0x5f
        /*0056*/ 	.short	0x0101


	//----- nvinfo : EIATTR_VRC_CTA_INIT_COUNT
	.align		4
        /*0058*/ 	.byte	0x02, 0x4a
	.zero		1
	.zero		1


	//----- nvinfo : EIATTR_EXIT_INSTR_OFFSETS
	.align		4
        /*005c*/ 	.byte	0x04, 0x1c
        /*005e*/ 	.short	(.L_23 - .L_22)


	//   ....[0]....
.L_22:
        /*0060*/ 	.word	0x00000780


	//----- nvinfo : EIATTR_CBANK_PARAM_SIZE
	.align		4
.L_23:
        /*0064*/ 	.byte	0x03, 0x19
        /*0066*/ 	.short	0x001c


	//----- nvinfo : EIATTR_PARAM_CBANK
	.align		4
        /*0068*/ 	.byte	0x04, 0x0a
        /*006a*/ 	.short	(.L_25 - .L_24)
	.align		4
.L_24:
        /*006c*/ 	.word	index@(.nv.constant0._Z12matMulSharedPKfS0_Pfi)
        /*0070*/ 	.short	0x0380
        /*0072*/ 	.short	0x001c


	//----- nvinfo : EIATTR_SW_WAR
	.align		4
.L_25:
        /*0074*/ 	.byte	0x04, 0x36
        /*0076*/ 	.short	(.L_27 - .L_26)
.L_26:
        /*0078*/ 	.word	0x00000008
.L_27:


//--------------------- .nv.info._Z12matMulGlobalPKfS0_Pfi --------------------------
	.section	.nv.info._Z12matMulGlobalPKfS0_Pfi,"",@"SHT_CUDA_INFO"
	.sectionflags	@""
	.align	4


	//----- nvinfo : EIATTR_CUDA_API_VERSION
	.align		4
        /*0000*/ 	.byte	0x04, 0x37
        /*0002*/ 	.short	(.L_29 - .L_28)
.L_28:
        /*0004*/ 	.word	0x00000082


	//----- nvinfo : EIATTR_KPARAM_INFO
	.align		4
.L_29:
        /*0008*/ 	.byte	0x04, 0x17
        /*000a*/ 	.short	(.L_31 - .L_30)
.L_30:
        /*000c*/ 	.word	0x00000000
        /*0010*/ 	.short	0x0003
        /*0012*/ 	.short	0x0018
        /*0014*/ 	.byte	0x00, 0xf0, 0x11, 0x00


	//----- nvinfo : EIATTR_KPARAM_INFO
	.align		4
.L_31:
        /*0018*/ 	.byte	0x04, 0x17
        /*001a*/ 	.short	(.L_33 - .L_32)
.L_32:
        /*001c*/ 	.word	0x00000000
        /*0020*/ 	.short	0x0002
        /*0022*/ 	.short	0x0010
        /*0024*/ 	.byte	0x00, 0xf5, 0x21, 0x00


	//----- nvinfo : EIATTR_KPARAM_INFO
	.align		4
.L_33:
        /*0028*/ 	.byte	0x04, 0x17
        /*002a*/ 	.short	(.L_35 - .L_34)
.L_34:
        /*002c*/ 	.word	0x00000000
        /*0030*/ 	.short	0x0001
        /*0032*/ 	.short	0x0008
        /*0034*/ 	.byte	0x00, 0xf5, 0x21, 0x00


	//----- nvinfo : EIATTR_KPARAM_INFO
	.align		4
.L_35:
        /*0038*/ 	.byte	0x04, 0x17
        /*003a*/ 	.short	(.L_37 - .L_36)
.L_36:
        /*003c*/ 	.word	0x00000000
        /*0040*/ 	.short	0x0000
        /*0042*/ 	.short	0x0000
        /*0044*/ 	.byte	0x00, 0xf5, 0x21, 0x00


	//----- nvinfo : EIATTR_SPARSE_MMA_MASK
	.align		4
.L_37:
        /*0048*/ 	.byte	0x03, 0x50
        /*004a*/ 	.short	0x0000


	//----- nvinfo : EIATTR_MAXREG_COUNT
	.align		4
        /*004c*/ 	.byte	0x03, 0x1b
        /*004e*/ 	.short	0x00ff


	//----- nvinfo : EIATTR_MERCURY_ISA_VERSION
	.align		4
        /*0050*/ 	.byte	0x03, 0x5f
        /*0052*/ 	.short	0x0101


	//----- nvinfo : EIATTR_VRC_CTA_INIT_COUNT
	.align		4
        /*0054*/ 	.byte	0x02, 0x4a
	.zero		1
	.zero		1


	//----- nvinfo : EIATTR_EXIT_INSTR_OFFSETS
	.align		4
        /*0058*/ 	.byte	0x04, 0x1c
        /*005a*/ 	.short	(.L_39 - .L_38)


	//   ....[0]....
.L_38:
        /*005c*/ 	.word	0x000000c0


	//   ....[1]....
        /*0060*/ 	.word	0x00000a90


	//----- nvinfo : EIATTR_CBANK_PARAM_SIZE
	.align		4
.L_39:
        /*0064*/ 	.byte	0x03, 0x19
        /*0066*/ 	.short	0x001c


	//----- nvinfo : EIATTR_PARAM_CBANK
	.align		4
        /*0068*/ 	.byte	0x04, 0x0a
        /*006a*/ 	.short	(.L_41 - .L_40)
	.align		4
.L_40:
        /*006c*/ 	.word	index@(.nv.constant0._Z12matMulGlobalPKfS0_Pfi)
        /*0070*/ 	.short	0x0380
        /*0072*/ 	.short	0x001c


	//----- nvinfo : EIATTR_SW_WAR
	.align		4
.L_41:
        /*0074*/ 	.byte	0x04, 0x36
        /*0076*/ 	.short	(.L_43 - .L_42)
.L_42:
        /*0078*/ 	.word	0x00000008
.L_43:


//--------------------- .nv.callgraph             --------------------------
	.section	.nv.callgraph,"",@"SHT_CUDA_CALLGRAPH"
	.align	4
	.sectionentsize	8
	.align		4
        /*0000*/ 	.word	0x00000000
	.align		4
        /*0004*/ 	.word	0xffffffff
	.align		4
        /*0008*/ 	.word	0x00000000
	.align		4
        /*000c*/ 	.word	0xfffffffe
	.align		4
        /*0010*/ 	.word	0x00000000
	.align		4
        /*0014*/ 	.word	0xfffffffd
	.align		4
        /*0018*/ 	.word	0x00000000
	.align		4
        /*001c*/ 	.word	0xfffffffc


//--------------------- .text._Z12matMulSharedPKfS0_Pfi --------------------------
	.section	.text._Z12matMulSharedPKfS0_Pfi,"ax",@progbits
	.align	128
        .global         _Z12matMulSharedPKfS0_Pfi
        .type           _Z12matMulSharedPKfS0_Pfi,@function
        .size           _Z12matMulSharedPKfS0_Pfi,(.L_x_8 - _Z12matMulSharedPKfS0_Pfi)
        .other          _Z12matMulSharedPKfS0_Pfi,@"STO_CUDA_ENTRY STV_DEFAULT"
_Z12matMulSharedPKfS0_Pfi:
.text._Z12matMulSharedPKfS0_Pfi:
[----:B------:R-:W-:Y:S01]  /*0000*/  LDC R1, c[0x0][0x37c] ;  /* 0x0000df00ff017b82 */ /* 0x000fe20000000800 */
[----:B------:R-:W0:Y:S07]  /*0010*/  S2R R5, SR_CTAID.Y ;  /* 0x0000000000057919 */ /* 0x000e2e0000002600 */
[----:B------:R-:W1:Y:S01]  /*0020*/  LDC R0, c[0x0][0x398] ;  /* 0x0000e600ff007b82 */ /* 0x000e620000000800 */
[----:B------:R-:W2:Y:S01]  /*0030*/  LDCU.64 UR8, c[0x0][0x358] ;  /* 0x00006b00ff0877ac */ /* 0x000ea20008000a00 */
[----:B------:R-:W-:Y:S01]  /*0040*/  HFMA2 R11, -RZ, RZ, 0, 0 ;  /* 0x00000000ff0b7431 */ /* 0x000fe200000001ff */
[----:B------:R-:W0:Y:S01]  /*0050*/  S2R R9, SR_TID.Y ;  /* 0x0000000000097919 */ /* 0x000e220000002200 */
[----:B------:R-:W3:Y:S04]  /*0060*/  S2R R7, SR_CTAID.X ;  /* 0x0000000000077919 */ /* 0x000ee80000002500 */
[----:B------:R-:W4:Y:S01]  /*0070*/  LDC.64 R22, c[0x0][0x390] ;  /* 0x0000e400ff167b82 */ /* 0x000f220000000a00 */
[----:B------:R-:W3:Y:S01]  /*0080*/  S2R R8, SR_TID.X ;  /* 0x0000000000087919 */ /* 0x000ee20000002100 */
[----:B-1----:R-:W-:-:S02]  /*0090*/  ISETP.GE.AND P0, PT, R0, 0x20, PT ;  /* 0x000000200000780c */ /* 0x002fc40003f06270 */
[----:B0-----:R-:W-:Y:S02]  /*00a0*/  LEA R5, R5, R9, 0x5 ;  /* 0x0000000905057211 */ /* 0x001fe400078e28ff */
[----:B---3--:R-:W-:-:S05]  /*00b0*/  LEA R2, R7, R8, 0x5 ;  /* 0x0000000807027211 */ /* 0x008fca00078e28ff */
[----:B------:R-:W-:-:S04]  /*00c0*/  IMAD R3, R5, R0, R2 ;  /* 0x0000000005037224 */ /* 0x000fc800078e0202 */
[----:B----4-:R-:W-:Y:S01]  /*00d0*/  IMAD.WIDE R22, R3, 0x4, R22 ;  /* 0x0000000403167825 */ /* 0x010fe200078e0216 */
[----:B--2---:R-:W-:Y:S06]  /*00e0*/  @!P0 BRA `(.L_x_0) ;  /* 0x0000000400a08947 */ /* 0x004fec0003800000 */
[----:B------:R-:W0:Y:S01]  /*00f0*/  S2UR UR6, SR_CgaCtaId ;  /* 0x00000000000679c3 */ /* 0x000e220000008800 */
[----:B------:R-:W-:Y:S01]  /*0100*/  UMOV UR4, 0x400 ;  /* 0x0000040000047882 */ /* 0x000fe20000000000 */
[----:B------:R-:W-:Y:S01]  /*0110*/  SHF.R.S32.HI R3, RZ, 0x1f, R0 ;  /* 0x0000001fff037819 */ /* 0x000fe20000011400 */
[----:B------:R-:W-:Y:S01]  /*0120*/  UIADD3 UR5, UPT, UPT, UR4, 0x1000, URZ ;  /* 0x0000100004057890 */ /* 0x000fe2000fffe0ff */
[-CC-:B------:R-:W-:Y:S01]  /*0130*/  IMAD R2, R9, R0.reuse, R8.reuse ;  /* 0x0000000009027224 */ /* 0x180fe200078e0208 */
[----:B------:R-:W-:Y:S02]  /*0140*/  MOV R11, RZ ;  /* 0x000000ff000b7202 */ /* 0x000fe40000000f00 */
[----:B------:R-:W-:Y:S01]  /*0150*/  LEA.HI R4, R3, R0, RZ, 0x5 ;  /* 0x0000000003047211 */ /* 0x000fe200078f28ff */
[----:B------:R-:W1:Y:S01]  /*0160*/  LDC.64 R20, c[0x0][0x380] ;  /* 0x0000e000ff147b82 */ /* 0x000e620000000a00 */
[----:B------:R-:W-:Y:S01]  /*0170*/  LEA R3, R7, R2, 0x5 ;  /* 0x0000000207037211 */ /* 0x000fe200078e28ff */
[----:B------:R-:W-:Y:S01]  /*0180*/  IMAD R2, R5, R0, R8 ;  /* 0x0000000005027224 */ /* 0x000fe200078e0208 */
[----:B------:R-:W-:-:S04]  /*0190*/  SHF.R.S32.HI R4, RZ, 0x5, R4 ;  /* 0x00000005ff047819 */ /* 0x000fc80000011404 */
[----:B------:R-:W-:Y:S01]  /*01a0*/  IADD3 R4, PT, PT, -R4, RZ, RZ ;  /* 0x000000ff04047210 */ /* 0x000fe20007ffe1ff */
[----:B------:R-:W2:Y:S01]  /*01b0*/  LDC.64 R18, c[0x0][0x388] ;  /* 0x0000e200ff127b82 */ /* 0x000ea20000000a00 */
[----:B0-----:R-:W-:Y:S02]  /*01c0*/  ULEA UR4, UR6, UR4, 0x18 ;  /* 0x0000000406047291 */ /* 0x001fe4000f8ec0ff */
[----:B------:R-:W-:-:S04]  /*01d0*/  ULEA UR5, UR6, UR5, 0x18 ;  /* 0x0000000506057291 */ /* 0x000fc8000f8ec0ff */
[C---:B------:R-:W-:Y:S02]  /*01e0*/  LEA R16, R9.reuse, UR4, 0x7 ;  /* 0x0000000409107c11 */ /* 0x040fe4000f8e38ff */
[C---:B------:R-:W-:Y:S02]  /*01f0*/  LEA R6, R8.reuse, UR5, 0x2 ;  /* 0x0000000508067c11 */ /* 0x040fe4000f8e10ff */
[----:B------:R-:W-:Y:S02]  /*0200*/  LEA R7, R8, R16, 0x2 ;  /* 0x0000001008077211 */ /* 0x000fe400078e10ff */
[----:B------:R-:W-:-:S07]  /*0210*/  LEA R5, R9, R6, 0x7 ;  /* 0x0000000609057211 */ /* 0x000fce00078e38ff */
.L_x_1:
[----:B-1----:R-:W-:-:S04]  /*0220*/  IMAD.WIDE.U32 R24, R2, 0x4, R20 ;  /* 0x0000000402187825 */ /* 0x002fc800078e0014 */
[----:B--2---:R-:W-:Y:S02]  /*0230*/  IMAD.WIDE.U32 R8, R3, 0x4, R18 ;  /* 0x0000000403087825 */ /* 0x004fe400078e0012 */
[----:B------:R-:W2:Y:S04]  /*0240*/  LDG.E R24, desc[UR8][R24.64] ;  /* 0x0000000818187981 */ /* 0x000ea8000c1e1900 */
[----:B------:R-:W3:Y:S01]  /*0250*/  LDG.E R26, desc[UR8][R8.64] ;  /* 0x00000008081a7981 */ /* 0x000ee2000c1e1900 */
[----:B------:R-:W-:Y:S02]  /*0260*/  IADD3 R4, PT, PT, R4, 0x1, RZ ;  /* 0x0000000104047810 */ /* 0x000fe40007ffe0ff */
[----:B------:R-:W-:Y:S02]  /*0270*/  IADD3 R2, PT, PT, R2, 0x20, RZ ;  /* 0x0000002002027810 */ /* 0x000fe40007ffe0ff */
[----:B------:R-:W-:-:S02]  /*0280*/  ISETP.NE.AND P0, PT, R4, RZ, PT ;  /* 0x000000ff0400720c */ /* 0x000fc40003f05270 */
[----:B------:R-:W-:Y:S01]  /*0290*/  LEA R3, R0, R3, 0x5 ;  /* 0x0000000300037211 */ /* 0x000fe200078e28ff */
[----:B--2---:R-:W-:Y:S04]  /*02a0*/  STS [R7], R24 ;  /* 0x0000001807007388 */ /* 0x004fe80000000800 */
[----:B---3--:R-:W-:Y:S01]  /*02b0*/  STS [R5], R26 ;  /* 0x0000001a05007388 */ /* 0x008fe20000000800 */
[----:B------:R-:W-:Y:S06]  /*02c0*/  BAR.SYNC.DEFER_BLOCKING 0x0 ;  /* 0x0000000000007b1d */ /* 0x000fec0000010000 */
[----:B------:R-:W-:Y:S04]  /*02d0*/  LDS R10, [R6] ;  /* 0x00000000060a7984 */ /* 0x000fe80000000800 */
[----:B------:R-:W0:Y:S04]  /*02e0*/  LDS.128 R12, [R16] ;  /* 0x00000000100c7984 */ /* 0x000e280000000c00 */
[----:B------:R-:W1:Y:S04]  /*02f0*/  LDS R27, [R6+0x80] ;  /* 0x00008000061b7984 */ /* 0x000e680000000800 */
[----:B------:R-:W2:Y:S04]  /*0300*/  LDS R17, [R6+0x100] ;  /* 0x0001000006117984 */ /* 0x000ea80000000800 */
[----:B------:R-:W3:Y:S04]  /*0310*/  LDS R29, [R6+0x180] ;  /* 0x00018000061d7984 */ /* 0x000ee80000000800 */
[----:B------:R-:W-:Y:S01]  /*0320*/  LDS R25, [R6+0x380] ;  /* 0x0003800006197984 */ /* 0x000fe20000000800 */
[----:B0-----:R-:W-:-:S03]  /*0330*/  FFMA R10, R12, R10, R11 ;  /* 0x0000000a0c0a7223 */ /* 0x001fc6000000000b */
[----:B------:R-:W-:Y:S01]  /*0340*/  LDS R12, [R6+0x280] ;  /* 0x00028000060c7984 */ /* 0x000fe20000000800 */
[----:B-1----:R-:W-:-:S03]  /*0350*/  FFMA R28, R27, R13, R10 ;  /* 0x0000000d1b1c7223 */ /* 0x002fc6000000000a */
[----:B------:R-:W-:Y:S01]  /*0360*/  LDS R13, [R6+0x200] ;  /* 0x00020000060d7984 */ /* 0x000fe20000000800 */
[----:B--2---:R-:W-:-:S03]  /*0370*/  FFMA R14, R17, R14, R28 ;  /* 0x0000000e110e7223 */ /* 0x004fc6000000001c */
[----:B------:R-:W0:Y:S01]  /*0380*/  LDS.128 R8, [R16+0x10] ;  /* 0x0000100010087984 */ /* 0x000e220000000c00 */
[----:B---3--:R-:W-:-:S03]  /*0390*/  FFMA R15, R29, R15, R14 ;  /* 0x0000000f1d0f7223 */ /* 0x008fc6000000000e */
[----:B------:R-:W1:Y:S01]  /*03a0*/  LDS R17, [R6+0x300] ;  /* 0x0003000006117984 */ /* 0x000e620000000800 */
[----:B0-----:R-:W-:-:S03]  /*03b0*/  FFMA R13, R8, R13, R15 ;  /* 0x0000000d080d7223 */ /* 0x001fc6000000000f */
[----:B------:R-:W-:Y:S01]  /*03c0*/  LDS R8, [R6+0x480] ;  /* 0x0004800006087984 */ /* 0x000fe20000000800 */
[----:B------:R-:W-:-:S03]  /*03d0*/  FFMA R24, R12, R9, R13 ;  /* 0x000000090c187223 */ /* 0x000fc6000000000d */
[----:B------:R-:W-:Y:S01]  /*03e0*/  LDS R9, [R6+0x400] ;  /* 0x0004000006097984 */ /* 0x000fe20000000800 */
[----:B-1----:R-:W-:-:S03]  /*03f0*/  FFMA R10, R17, R10, R24 ;  /* 0x0000000a110a7223 */ /* 0x002fc60000000018 */
[----:B------:R-:W0:Y:S01]  /*0400*/  LDS.128 R12, [R16+0x20] ;  /* 0x00002000100c7984 */ /* 0x000e220000000c00 */
[----:B------:R-:W-:-:S03]  /*0410*/  FFMA R11, R25, R11, R10 ;  /* 0x0000000b190b7223 */ /* 0x000fc6000000000a */
[----:B------:R-:W1:Y:S04]  /*0420*/  LDS R17, [R6+0x500] ;  /* 0x0005000006117984 */ /* 0x000e680000000800 */
[----:B------:R-:W2:Y:S01]  /*0430*/  LDS R25, [R6+0x580] ;  /* 0x0005800006197984 */ /* 0x000ea20000000800 */
[----:B0-----:R-:W-:-:S03]  /*0440*/  FFMA R9, R12, R9, R11 ;  /* 0x000000090c097223 */ /* 0x001fc6000000000b */
[----:B------:R-:W-:Y:S01]  /*0450*/  LDS R12, [R6+0x680] ;  /* 0x00068000060c7984 */ /* 0x000fe20000000800 */
[----:B------:R-:W-:-:S03]  /*0460*/  FFMA R24, R8, R13, R9 ;  /* 0x0000000d08187223 */ /* 0x000fc60000000009 */
[----:B------:R-:W-:Y:S01]  /*0470*/  LDS R13, [R6+0x600] ;  /* 0x00060000060d7984 */ /* 0x000fe20000000800 */
[----:B-1----:R-:W-:-:S03]  /*0480*/  FFMA R14, R17, R14, R24 ;  /* 0x0000000e110e7223 */ /* 0x002fc60000000018 */
[----:B------:R-:W0:Y:S01]  /*0490*/  LDS.128 R8, [R16+0x30] ;  /* 0x0000300010087984 */ /* 0x000e220000000c00 */
[----:B--2---:R-:W-:-:S03]  /*04a0*/  FFMA R15, R25, R15, R14 ;  /* 0x0000000f190f7223 */ /* 0x004fc6000000000e */
        /* <DEDUP_REMOVED lines=19> */
[----:B------:R-:W-:Y:S04]  /*05e0*/  LDS R24, [R6+0xc80] ;  /* 0x000c800006187984 */ /* 0x000fe80000000800 */
[----:B------:R-:W-:Y:S01]  /*05f0*/  LDS R17, [R6+0xd00] ;  /* 0x000d000006117984 */ /* 0x000fe20000000800 */
[----:B0-----:R-:W-:-:S03]  /*0600*/  FFMA R13, R8, R13, R15 ;  /* 0x0000000d080d7223 */ /* 0x001fc6000000000f */
[----:B------:R-:W0:Y:S01]  /*0610*/  LDS R8, [R6+0xb80] ;  /* 0x000b800006087984 */ /* 0x000e220000000800 */
[----:B------:R-:W-:-:S03]  /*0620*/  FFMA R26, R12, R9, R13 ;  /* 0x000000090c1a7223 */ /* 0x000fc6000000000d */
[----:B------:R-:W-:Y:S01]  /*0630*/  LDS R9, [R6+0xc00] ;  /* 0x000c000006097984 */ /* 0x000fe20000000800 */
[----:B-1----:R-:W-:-:S03]  /*0640*/  FFMA R25, R25, R10, R26 ;  /* 0x0000000a19197223 */ /* 0x002fc6000000001a */
[----:B------:R-:W1:Y:S01]  /*0650*/  LDS.128 R12, [R16+0x60] ;  /* 0x00006000100c7984 */ /* 0x000e620000000c00 */
[----:B0-----:R-:W-:-:S03]  /*0660*/  FFMA R11, R8, R11, R25 ;  /* 0x0000000b080b7223 */ /* 0x001fc60000000019 */
[----:B------:R-:W-:Y:S01]  /*0670*/  LDS R25, [R6+0xf80] ;  /* 0x000f800006197984 */ /* 0x000fe20000000800 */
[----:B-1----:R-:W-:-:S03]  /*0680*/  FFMA R9, R12, R9, R11 ;  /* 0x000000090c097223 */ /* 0x002fc6000000000b */
[----:B------:R-:W0:Y:S01]  /*0690*/  LDS R12, [R6+0xd80] ;  /* 0x000d8000060c7984 */ /* 0x000e220000000800 */
[----:B------:R-:W-:-:S03]  /*06a0*/  FFMA R26, R24, R13, R9 ;  /* 0x0000000d181a7223 */ /* 0x000fc60000000009 */
[----:B------:R-:W-:Y:S01]  /*06b0*/  LDS R13, [R6+0xe00] ;  /* 0x000e0000060d7984 */ /* 0x000fe20000000800 */
[----:B------:R-:W-:-:S03]  /*06c0*/  FFMA R17, R17, R14, R26 ;  /* 0x0000000e11117223 */ /* 0x000fc6000000001a */
[----:B------:R-:W1:Y:S04]  /*06d0*/  LDS.128 R8, [R16+0x70] ;  /* 0x0000700010087984 */ /* 0x000e680000000c00 */
[----:B------:R-:W2:Y:S04]  /*06e0*/  LDS R24, [R6+0xe80] ;  /* 0x000e800006187984 */ /* 0x000ea80000000800 */
[----:B------:R-:W3:Y:S01]  /*06f0*/  LDS R14, [R6+0xf00] ;  /* 0x000f0000060e7984 */ /* 0x000ee20000000800 */
[----:B0-----:R-:W-:-:S04]  /*0700*/  FFMA R15, R12, R15, R17 ;  /* 0x0000000f0c0f7223 */ /* 0x001fc80000000011 */
[----:B-1----:R-:W-:-:S04]  /*0710*/  FFMA R13, R8, R13, R15 ;  /* 0x0000000d080d7223 */ /* 0x002fc8000000000f */
[----:B--2---:R-:W-:-:S04]  /*0720*/  FFMA R9, R24, R9, R13 ;  /* 0x0000000918097223 */ /* 0x004fc8000000000d */
[----:B---3--:R-:W-:-:S04]  /*0730*/  FFMA R10, R14, R10, R9 ;  /* 0x0000000a0e0a7223 */ /* 0x008fc80000000009 */
[----:B------:R-:W-:Y:S01]  /*0740*/  FFMA R11, R25, R11, R10 ;  /* 0x0000000b190b7223 */ /* 0x000fe2000000000a */
[----:B------:R-:W-:Y:S06]  /*0750*/  BAR.SYNC.DEFER_BLOCKING 0x0 ;  /* 0x0000000000007b1d */ /* 0x000fec0000010000 */
[----:B------:R-:W-:Y:S05]  /*0760*/  @P0 BRA `(.L_x_1) ;  /* 0xfffffff800ac0947 */ /* 0x000fea000383ffff */
.L_x_0:
[----:B------:R-:W-:Y:S01]  /*0770*/  STG.E desc[UR8][R22.64], R11 ;  /* 0x0000000b16007986 */ /* 0x000fe2000c101908 */
[----:B------:R-:W-:Y:S05]  /*0780*/  EXIT ;  /* 0x000000000000794d */ /* 0x000fea0003800000 */
.L_x_2:
[----:B------:R-:W-:-:S00]  /*0790*/  BRA `(.L_x_2) ;  /* 0xfffffffc00fc7947 */ /* 0x000fc0000383ffff */
[----:B------:R-:W-:-:S00]  /*07a0*/  NOP ;  /* 0x0000000000007918 */ /* 0x000fc00000000000 */
        /* <DEDUP_REMOVED lines=13> */
.L_x_8:


//--------------------- .text._Z12matMulGlobalPKfS0_Pfi --------------------------
	.section	.text._Z12matMulGlobalPKfS0_Pfi,"ax",@progbits
	.align	128
        .global         _Z12matMulGlobalPKfS0_Pfi
        .type           _Z12matMulGlobalPKfS0_Pfi,@function
        .size           _Z12matMulGlobalPKfS0_Pfi,(.L_x_9 - _Z12matMulGlobalPKfS0_Pfi)
        .other          _Z12matMulGlobalPKfS0_Pfi,@"STO_CUDA_ENTRY STV_DEFAULT"
_Z12matMulGlobalPKfS0_Pfi:
.text._Z12matMulGlobalPKfS0_Pfi:
[----:B------:R-:W-:Y:S01]  /*0000*/  LDC R1, c[0x0][0x37c] ;  /* 0x0000df00ff017b82 */ /* 0x000fe20000000800 */
[----:B------:R-:W0:Y:S07]  /*0010*/  S2R R0, SR_TID.Y ;  /* 0x0000000000007919 */ /* 0x000e2e0000002200 */
[----:B------:R-:W0:Y:S01]  /*0020*/  S2UR UR4, SR_CTAID.Y ;  /* 0x00000000000479c3 */ /* 0x000e220000002600 */
[----:B------:R-:W1:Y:S01]  /*0030*/  LDCU UR20, c[0x0][0x398] ;  /* 0x00007300ff1477ac */ /* 0x000e620008000800 */
[----:B------:R-:W2:Y:S06]  /*0040*/  S2R R3, SR_TID.X ;  /* 0x0000000000037919 */ /* 0x000eac0000002100 */
[----:B------:R-:W0:Y:S08]  /*0050*/  LDC R13, c[0x0][0x364] ;  /* 0x0000d900ff0d7b82 */ /* 0x000e300000000800 */
[----:B------:R-:W2:Y:S08]  /*0060*/  S2UR UR5, SR_CTAID.X ;  /* 0x00000000000579c3 */ /* 0x000eb00000002500 */
[----:B------:R-:W2:Y:S01]  /*0070*/  LDC R2, c[0x0][0x360] ;  /* 0x0000d800ff027b82 */ /* 0x000ea20000000800 */
[----:B0-----:R-:W-:-:S02]  /*0080*/  IMAD R13, R13, UR4, R0 ;  /* 0x000000040d0d7c24 */ /* 0x001fc4000f8e0200 */
[----:B--2---:R-:W-:-:S05]  /*0090*/  IMAD R0, R2, UR5, R3 ;  /* 0x0000000502007c24 */ /* 0x004fca000f8e0203 */
[----:B------:R-:W-:-:S04]  /*00a0*/  VIMNMX R2, PT, PT, R13, R0, !PT ;  /* 0x000000000d027248 */ /* 0x000fc80007fe0100 */
[----:B-1----:R-:W-:-:S13]  /*00b0*/  ISETP.GE.AND P0, PT, R2, UR20, PT ;  /* 0x0000001402007c0c */ /* 0x002fda000bf06270 */
[----:B------:R-:W-:Y:S05]  /*00c0*/  @P0 EXIT ;  /* 0x000000000000094d */ /* 0x000fea0003800000 */
[----:B------:R-:W-:Y:S01]  /*00d0*/  UISETP.GE.U32.AND UP0, UPT, UR20, 0x8, UPT ;  /* 0x000000081400788c */ /* 0x000fe2000bf06070 */
[----:B------:R-:W-:Y:S02]  /*00e0*/  HFMA2 R12, -RZ, RZ, 0, 0 ;  /* 0x00000000ff0c7431 */ /* 0x000fe400000001ff */
[----:B------:R-:W-:Y:S01]  /*00f0*/  IMAD R13, R13, UR20, RZ ;  /* 0x000000140d0d7c24 */ /* 0x000fe2000f8e02ff */
[----:B------:R-:W-:Y:S01]  /*0100*/  UMOV UR4, URZ ;  /* 0x000000ff00047c82 */ /* 0x000fe20008000000 */
[----:B------:R-:W0:Y:S04]  /*0110*/  LDCU.64 UR18, c[0x0][0x358] ;  /* 0x00006b00ff1277ac */ /* 0x000e280008000a00 */
[----:B------:R-:W-:Y:S05]  /*0120*/  BRA.U !UP0, `(.L_x_3) ;  /* 0x0000000508047547 */ /* 0x000fea000b800000 */
[----:B------:R-:W1:Y:S01]  /*0130*/  LDCU.128 UR24, c[0x0][0x380] ;  /* 0x00007000ff1877ac */ /* 0x000e620008000c00 */
[----:B------:R-:W-:Y:S02]  /*0140*/  MOV R12, RZ ;  /* 0x000000ff000c7202 */ /* 0x000fe40000000f00 */
[----:B------:R-:W-:Y:S01]  /*0150*/  MOV R14, R0 ;  /* 0x00000000000e7202 */ /* 0x000fe20000000f00 */
[----:B------:R-:W-:-:S04]  /*0160*/  ULOP3.LUT UR4, UR20, 0x7ffffff8, URZ, 0xc0, !UPT ;  /* 0x7ffffff814047892 */ /* 0x000fc8000f8ec0ff */
[----:B------:R-:W-:Y:S01]  /*0170*/  UIADD3 UR5, UPT, UPT, -UR4, URZ, URZ ;  /* 0x000000ff04057290 */ /* 0x000fe2000fffe1ff */
[----:B-1----:R-:W-:Y:S01]  /*0180*/  MOV R2, UR24 ;  /* 0x0000001800027c02 */ /* 0x002fe20008000f00 */
[----:B------:R-:W-:Y:S01]  /*0190*/  UIMAD.WIDE UR6, UR20, 0x8, UR26 ;  /* 0x00000008140678a5 */ /* 0x000fe2000f8e021a */
[----:B------:R-:W-:Y:S01]  /*01a0*/  MOV R3, UR25 ;  /* 0x0000001900037c02 */ /* 0x000fe20008000f00 */
[----:B------:R-:W-:Y:S02]  /*01b0*/  UIMAD.WIDE UR8, UR20, 0xc, UR26 ;  /* 0x0000000c140878a5 */ /* 0x000fe4000f8e021a */
[----:B------:R-:W-:Y:S01]  /*01c0*/  UIMAD.WIDE UR10, UR20, 0x10, UR26 ;  /* 0x00000010140a78a5 */ /* 0x000fe2000f8e021a */
[----:B------:R-:W-:Y:S01]  /*01d0*/  IMAD.WIDE.U32 R2, R13, 0x4, R2 ;  /* 0x000000040d027825 */ /* 0x000fe200078e0002 */
[----:B------:R-:W-:Y:S02]  /*01e0*/  UIMAD.WIDE UR12, UR20, 0x14, UR26 ;  /* 0x00000014140c78a5 */ /* 0x000fe4000f8e021a */
[----:B------:R-:W-:Y:S01]  /*01f0*/  UIMAD.WIDE UR14, UR20, 0x18, UR26 ;  /* 0x00000018140e78a5 */ /* 0x000fe2000f8e021a */
[----:B------:R-:W-:Y:S01]  /*0200*/  IADD3 R2, P0, PT, R2, 0x10, RZ ;  /* 0x0000001002027810 */ /* 0x000fe20007f1e0ff */
[----:B------:R-:W-:-:S03]  /*0210*/  UIMAD.WIDE UR16, UR20, 0x1c, UR26 ;  /* 0x0000001c141078a5 */ /* 0x000fc6000f8e021a */
[----:B------:R-:W-:-:S09]  /*0220*/  IADD3.X R3, PT, PT, RZ, R3, RZ, P0, !PT ;  /* 0x00000003ff037210 */ /* 0x000fd200007fe4ff */
.L_x_4:
[----:B------:R-:W-:Y:S01]  /*0230*/  UIMAD.WIDE UR22, UR20, 0x4, UR26 ;  /* 0x00000004141678a5 */ /* 0x000fe2000f8e021a */
[----:B------:R-:W-:Y:S02]  /*0240*/  IMAD.MOV.U32 R23, RZ, RZ, 0x4 ;  /* 0x00000004ff177424 */ /* 0x000fe400078e00ff */
[----:B------:R-:W-:Y:S01]  /*0250*/  HFMA2 R11, -RZ, RZ, 0, 2.384185791015625e-07 ;  /* 0x00000004ff0b7431 */ /* 0x000fe200000001ff */
[----:B------:R-:W-:Y:S01]  /*0260*/  MOV R25, 0x4 ;  /* 0x0000000400197802 */ /* 0x000fe20000000f00 */
[----:B0-----:R-:W2:Y:S01]  /*0270*/  LDG.E R21, desc[UR18][R2.64+-0x10] ;  /* 0xfffff01202157981 */ /* 0x001ea2000c1e1900 */
[C---:B------:R-:W-:Y:S01]  /*0280*/  IMAD.WIDE R22, R14.reuse, R23, UR26 ;  /* 0x0000001a0e167e25 */ /* 0x040fe2000f8e0217 */
[----:B------:R-:W-:Y:S02]  /*0290*/  MOV R8, UR22 ;  /* 0x0000001600087c02 */ /* 0x000fe40008000f00 */
[----:B------:R-:W-:Y:S01]  /*02a0*/  MOV R9, UR23 ;  /* 0x0000001700097c02 */ /* 0x000fe20008000f00 */
[----:B------:R-:W3:Y:S02]  /*02b0*/  LDG.E R19, desc[UR18][R2.64+-0xc] ;  /* 0xfffff41202137981 */ /* 0x000ee4000c1e1900 */
[----:B------:R-:W-:-:S02]  /*02c0*/  IMAD.WIDE R8, R14, 0x4, R8 ;  /* 0x000000040e087825 */ /* 0x000fc400078e0208 */
[----:B------:R-:W2:Y:S01]  /*02d0*/  LDG.E R22, desc[UR18][R22.64] ;  /* 0x0000001216167981 */ /* 0x000ea2000c1e1900 */
[----:B------:R-:W-:Y:S01]  /*02e0*/  MOV R5, 0x4 ;  /* 0x0000000400057802 */ /* 0x000fe20000000f00 */
[C---:B------:R-:W-:Y:S02]  /*02f0*/  IMAD.WIDE R24, R14.reuse, R25, UR6 ;  /* 0x000000060e187e25 */ /* 0x040fe4000f8e0219 */
[----:B------:R0:W3:Y:S02]  /*0300*/  LDG.E R20, desc[UR18][R8.64] ;  /* 0x0000001208147981 */ /* 0x0000e4000c1e1900 */
[----:B------:R-:W-:Y:S02]  /*0310*/  IMAD.WIDE R10, R14, R11, UR8 ;  /* 0x000000080e0a7e25 */ /* 0x000fe4000f8e020b */
[----:B------:R-:W4:Y:S04]  /*0320*/  LDG.E R18, desc[UR18][R24.64] ;  /* 0x0000001218127981 */ /* 0x000f28000c1e1900 */
[----:B------:R-:W4:Y:S01]  /*0330*/  LDG.E R17, desc[UR18][R2.64+-0x8] ;  /* 0xfffff81202117981 */ /* 0x000f22000c1e1900 */
[----:B0-----:R-:W-:-:S02]  /*0340*/  HFMA2 R9, -RZ, RZ, 0, 2.384185791015625e-07 ;  /* 0x00000004ff097431 */ /* 0x001fc400000001ff */
[----:B------:R-:W-:Y:S01]  /*0350*/  IMAD.MOV.U32 R7, RZ, RZ, 0x4 ;  /* 0x00000004ff077424 */ /* 0x000fe200078e00ff */
[----:B------:R0:W5:Y:S01]  /*0360*/  LDG.E R16, desc[UR18][R10.64] ;  /* 0x000000120a107981 */ /* 0x000162000c1e1900 */
[----:B------:R-:W-:-:S03]  /*0370*/  IMAD.WIDE R4, R14, R5, UR10 ;  /* 0x0000000a0e047e25 */ /* 0x000fc6000f8e0205 */
[----:B------:R-:W5:Y:S01]  /*0380*/  LDG.E R15, desc[UR18][R2.64+-0x4] ;  /* 0xfffffc12020f7981 */ /* 0x000f62000c1e1900 */
[C---:B------:R-:W-:Y:S01]  /*0390*/  IMAD.WIDE R6, R14.reuse, R7, UR12 ;  /* 0x0000000c0e067e25 */ /* 0x040fe2000f8e0207 */
[----:B------:R-:W-:Y:S02]  /*03a0*/  MOV R27, 0x4 ;  /* 0x00000004001b7802 */ /* 0x000fe40000000f00 */
[----:B------:R1:W5:Y:S01]  /*03b0*/  LDG.E R4, desc[UR18][R4.64] ;  /* 0x0000001204047981 */ /* 0x000362000c1e1900 */
[----:B------:R-:W-:-:S03]  /*03c0*/  IMAD.WIDE R8, R14, R9, UR14 ;  /* 0x0000000e0e087e25 */ /* 0x000fc6000f8e0209 */
[----:B------:R-:W5:Y:S01]  /*03d0*/  LDG.E R23, desc[UR18][R2.64] ;  /* 0x0000001202177981 */ /* 0x000f62000c1e1900 */
[----:B0-----:R-:W-:-:S03]  /*03e0*/  IMAD.WIDE R10, R14, R27, UR16 ;  /* 0x000000100e0a7e25 */ /* 0x001fc6000f8e021b */
[----:B------:R-:W5:Y:S04]  /*03f0*/  LDG.E R7, desc[UR18][R6.64] ;  /* 0x0000001206077981 */ /* 0x000f68000c1e1900 */
[----:B------:R-:W5:Y:S04]  /*0400*/  LDG.E R24, desc[UR18][R2.64+0x4] ;  /* 0x0000041202187981 */ /* 0x000f68000c1e1900 */
[----:B------:R-:W5:Y:S04]  /*0410*/  LDG.E R8, desc[UR18][R8.64] ;  /* 0x0000001208087981 */ /* 0x000f68000c1e1900 */
[----:B------:R-:W5:Y:S04]  /*0420*/  LDG.E R25, desc[UR18][R2.64+0x8] ;  /* 0x0000081202197981 */ /* 0x000f68000c1e1900 */
[----:B------:R-:W5:Y:S04]  /*0430*/  LDG.E R10, desc[UR18][R10.64] ;  /* 0x000000120a0a7981 */ /* 0x000f68000c1e1900 */
[----:B------:R0:W5:Y:S01]  /*0440*/  LDG.E R27, desc[UR18][R2.64+0xc] ;  /* 0x00000c12021b7981 */ /* 0x000162000c1e1900 */
[----:B------:R-:W-:-:S04]  /*0450*/  UIADD3 UR5, UPT, UPT, UR5, 0x8, URZ ;  /* 0x0000000805057890 */ /* 0x000fc8000fffe0ff */
[----:B------:R-:W-:Y:S01]  /*0460*/  UISETP.NE.AND UP0, UPT, UR5, URZ, UPT ;  /* 0x000000ff0500728c */ /* 0x000fe2000bf05270 */
[----:B-1----:R-:W-:Y:S02]  /*0470*/  MOV R5, UR20 ;  /* 0x0000001400057c02 */ /* 0x002fe40008000f00 */
[----:B0-----:R-:W-:Y:S02]  /*0480*/  IADD3 R2, P0, PT, R2, 0x20, RZ ;  /* 0x0000002002027810 */ /* 0x001fe40007f1e0ff */
[----:B------:R-:W-:Y:S02]  /*0490*/  LEA R14, R5, R14, 0x3 ;  /* 0x0000000e050e7211 */ /* 0x000fe400078e18ff */
[----:B------:R-:W-:Y:S01]  /*04a0*/  IADD3.X R3, PT, PT, RZ, R3, RZ, P0, !PT ;  /* 0x00000003ff037210 */ /* 0x000fe200007fe4ff */
[----:B--2---:R-:W-:-:S04]  /*04b0*/  FFMA R22, R21, R22, R12 ;  /* 0x0000001615167223 */ /* 0x004fc8000000000c */
[----:B---3--:R-:W-:-:S04]  /*04c0*/  FFMA R20, R19, R20, R22 ;  /* 0x0000001413147223 */ /* 0x008fc80000000016 */
[----:B----4-:R-:W-:-:S04]  /*04d0*/  FFMA R18, R17, R18, R20 ;  /* 0x0000001211127223 */ /* 0x010fc80000000014 */
[----:B-----5:R-:W-:-:S04]  /*04e0*/  FFMA R16, R15, R16, R18 ;  /* 0x000000100f107223 */ /* 0x020fc80000000012 */
[----:B------:R-:W-:-:S04]  /*04f0*/  FFMA R23, R23, R4, R16 ;  /* 0x0000000417177223 */ /* 0x000fc80000000010 */
[----:B------:R-:W-:-:S04]  /*0500*/  FFMA R24, R24, R7, R23 ;  /* 0x0000000718187223 */ /* 0x000fc80000000017 */
[----:B------:R-:W-:-:S04]  /*0510*/  FFMA R8, R25, R8, R24 ;  /* 0x0000000819087223 */ /* 0x000fc80000000018 */
[----:B------:R-:W-:Y:S01]  /*0520*/  FFMA R12, R27, R10, R8 ;  /* 0x0000000a1b0c7223 */ /* 0x000fe20000000008 */
[----:B------:R-:W-:Y:S06]  /*0530*/  BRA.U UP0, `(.L_x_4) ;  /* 0xfffffffd003c7547 */ /* 0x000fec000b83ffff */
.L_x_3:
[----:B------:R-:W-:-:S04]  /*0540*/  ULOP3.LUT UR6, UR20, 0x7, URZ, 0xc0, !UPT ;  /* 0x0000000714067892 */ /* 0x000fc8000f8ec0ff */
[----:B------:R-:W-:-:S09]  /*0550*/  UISETP.NE.AND UP0, UPT, UR6, URZ, UPT ;  /* 0x000000ff0600728c */ /* 0x000fd2000bf05270 */
[----:B------:R-:W-:Y:S05]  /*0560*/  BRA.U !UP0, `(.L_x_5) ;  /* 0x0000000508387547 */ /* 0x000fea000b800000 */
[----:B------:R-:W-:Y:S02]  /*0570*/  UISETP.GE.U32.AND UP0, UPT, UR6, 0x4, UPT ;  /* 0x000000040600788c */ /* 0x000fe4000bf06070 */
[----:B------:R-:W-:-:S04]  /*0580*/  ULOP3.LUT UR5, UR20, 0x3, URZ, 0xc0, !UPT ;  /* 0x0000000314057892 */ /* 0x000fc8000f8ec0ff */
[----:B------:R-:W-:-:S03]  /*0590*/  UISETP.NE.AND UP1, UPT, UR5, URZ, UPT ;  /* 0x000000ff0500728c */ /* 0x000fc6000bf25270 */
[----:B------:R-:W-:Y:S08]  /*05a0*/  BRA.U !UP0, `(.L_x_6) ;  /* 0x00000001087c7547 */ /* 0x000ff0000b800000 */
[----:B------:R-:W1:Y:S01]  /*05b0*/  LDC.64 R6, c[0x0][0x388] ;  /* 0x0000e200ff067b82 */ /* 0x000e620000000a00 */
[----:B------:R-:W2:Y:S01]  /*05c0*/  LDCU.64 UR6, c[0x0][0x380] ;  /* 0x00007000ff0677ac */ /* 0x000ea20008000a00 */
[----:B------:R-:W-:Y:S01]  /*05d0*/  IMAD.U32 R9, RZ, RZ, UR4 ;  /* 0x00000004ff097e24 */ /* 0x000fe2000f8e00ff */
[C---:B------:R-:W-:Y:S02]  /*05e0*/  IADD3 R3, PT, PT, R13.reuse, UR4, RZ ;  /* 0x000000040d037c10 */ /* 0x040fe4000fffe0ff */
[----:B------:R-:W-:Y:S01]  /*05f0*/  IADD3 R10, P0, PT, R13, UR4, RZ ;  /* 0x000000040d0a7c10 */ /* 0x000fe2000ff1e0ff */
[----:B------:R-:W-:Y:S01]  /*0600*/  IMAD R9, R9, UR20, R0 ;  /* 0x0000001409097c24 */ /* 0x000fe2000f8e0200 */
[----:B------:R-:W-:Y:S01]  /*0610*/  MOV R11, UR20 ;  /* 0x00000014000b7c02 */ /* 0x000fe20008000f00 */
[----:B------:R-:W3:Y:S01]  /*0620*/  LDC.64 R4, c[0x0][0x380] ;  /* 0x0000e000ff047b82 */ /* 0x000ee20000000a00 */
[----:B------:R-:W-:Y:S01]  /*0630*/  MOV R15, UR20 ;  /* 0x00000014000f7c02 */ /* 0x000fe20008000f00 */
[----:B-1----:R-:W-:Y:S01]  /*0640*/  IMAD.WIDE R6, R9, 0x4, R6 ;  /* 0x0000000409067825 */ /* 0x002fe200078e0206 */
[----:B------:R-:W-:-:S05]  /*0650*/  MOV R9, UR20 ;  /* 0x0000001400097c02 */ /* 0x000fca0008000f00 */
[----:B------:R-:W-:Y:S02]  /*0660*/  IMAD.WIDE R8, R9, 0x4, R6 ;  /* 0x0000000409087825 */ /* 0x000fe400078e0206 */
[----:B0-----:R-:W4:Y:S02]  /*0670*/  LDG.E R6, desc[UR18][R6.64] ;  /* 0x0000001206067981 */ /* 0x001f24000c1e1900 */
[----:B---3--:R-:W-:Y:S01]  /*0680*/  IMAD.WIDE.U32 R4, R3, 0x4, R4 ;  /* 0x0000000403047825 */ /* 0x008fe200078e0004 */
[----:B------:R-:W-:Y:S01]  /*0690*/  IADD3.X R3, PT, PT, RZ, RZ, RZ, P0, !PT ;  /* 0x000000ffff037210 */ /* 0x000fe200007fe4ff */
[----:B------:R-:W3:Y:S01]  /*06a0*/  LDG.E R17, desc[UR18][R8.64] ;  /* 0x0000001208117981 */ /* 0x000ee2000c1e1900 */
[----:B--2---:R-:W-:-:S03]  /*06b0*/  LEA R2, P0, R10, UR6, 0x2 ;  /* 0x000000060a027c11 */ /* 0x004fc6000f8010ff */
[----:B------:R-:W4:Y:S01]  /*06c0*/  LDG.E R5, desc[UR18][R4.64] ;  /* 0x0000001204057981 */ /* 0x000f22000c1e1900 */
[----:B------:R-:W-:Y:S01]  /*06d0*/  LEA.HI.X R3, R10, UR7, R3, 0x2, P0 ;  /* 0x000000070a037c11 */ /* 0x000fe200080f1403 */
[----:B------:R-:W-:-:S04]  /*06e0*/  IMAD.WIDE R10, R11, 0x4, R8 ;  /* 0x000000040b0a7825 */ /* 0x000fc800078e0208 */
[----:B------:R-:W3:Y:S01]  /*06f0*/  LDG.E R16, desc[UR18][R2.64+0x4] ;  /* 0x0000041202107981 */ /* 0x000ee2000c1e1900 */
[----:B------:R-:W-:-:S03]  /*0700*/  IMAD.WIDE R14, R15, 0x4, R10 ;  /* 0x000000040f0e7825 */ /* 0x000fc600078e020a */
[----:B------:R-:W2:Y:S04]  /*0710*/  LDG.E R19, desc[UR18][R10.64] ;  /* 0x000000120a137981 */ /* 0x000ea8000c1e1900 */
[----:B------:R-:W2:Y:S04]  /*0720*/  LDG.E R18, desc[UR18][R2.64+0x8] ;  /* 0x0000081202127981 */ /* 0x000ea8000c1e1900 */
[----:B------:R-:W5:Y:S04]  /*0730*/  LDG.E R20, desc[UR18][R2.64+0xc] ;  /* 0x00000c1202147981 */ /* 0x000f68000c1e1900 */
[----:B------:R-:W5:Y:S01]  /*0740*/  LDG.E R14, desc[UR18][R14.64] ;  /* 0x000000120e0e7981 */ /* 0x000f62000c1e1900 */
[----:B------:R-:W-:Y:S01]  /*0750*/  UIADD3 UR4, UPT, UPT, UR4, 0x4, URZ ;  /* 0x0000000404047890 */ /* 0x000fe2000fffe0ff */
[----:B----4-:R-:W-:-:S04]  /*0760*/  FFMA R5, R5, R6, R12 ;  /* 0x0000000605057223 */ /* 0x010fc8000000000c */
[----:B---3--:R-:W-:-:S04]  /*0770*/  FFMA R5, R16, R17, R5 ;  /* 0x0000001110057223 */ /* 0x008fc80000000005 */
[----:B--2---:R-:W-:-:S04]  /*0780*/  FFMA R5, R18, R19, R5 ;  /* 0x0000001312057223 */ /* 0x004fc80000000005 */
[----:B-----5:R-:W-:-:S07]  /*0790*/  FFMA R12, R20, R14, R5 ;  /* 0x0000000e140c7223 */ /* 0x020fce0000000005 */
.L_x_6:
[----:B------:R-:W-:Y:S05]  /*07a0*/  BRA.U !UP1, `(.L_x_5) ;  /* 0x0000000109a87547 */ /* 0x000fea000b800000 */
[----:B------:R-:W-:Y:S01]  /*07b0*/  UISETP.NE.AND UP0, UPT, UR5, 0x1, UPT ;  /* 0x000000010500788c */ /* 0x000fe2000bf05270 */
[----:B------:R-:W-:Y:S01]  /*07c0*/  MOV R7, UR4 ;  /* 0x0000000400077c02 */ /* 0x000fe20008000f00 */
[----:B------:R-:W-:Y:S02]  /*07d0*/  ULOP3.LUT UR5, UR20, 0x1, URZ, 0xc0, !UPT ;  /* 0x0000000114057892 */ /* 0x000fe4000f8ec0ff */
[----:B------:R-:W-:Y:S02]  /*07e0*/  MOV R15, UR20 ;  /* 0x00000014000f7c02 */ /* 0x000fe40008000f00 */
[----:B------:R-:W-:Y:S01]  /*07f0*/  UISETP.NE.U32.AND UP1, UPT, UR5, 0x1, UPT ;  /* 0x000000010500788c */ /* 0x000fe2000bf25070 */
[----:B------:R-:W-:-:S04]  /*0800*/  PLOP3.LUT P1, PT, PT, PT, UP0, 0x80, 0x8 ;  /* 0x000000000008781c */ /* 0x000fc80003f2f008 */
[----:B------:R-:W1:Y:S01]  /*0810*/  @UP0 LDCU.128 UR8, c[0x0][0x380] ;  /* 0x00007000ff0807ac */ /* 0x000e620008000c00 */
[----:B------:R-:W-:Y:S01]  /*0820*/  PLOP3.LUT P0, PT, PT, PT, UP1, 0x80, 0x8 ;  /* 0x000000000008781c */ /* 0x000fe20003f0f018 */
[----:B------:R-:W2:Y:S04]  /*0830*/  @UP0 LDCU.64 UR6, c[0x0][0x380] ;  /* 0x00007000ff0607ac */ /* 0x000ea80008000a00 */
[----:B------:R-:W3:Y:S03]  /*0840*/  @!UP1 LDCU.128 UR12, c[0x0][0x380] ;  /* 0x00007000ff0c97ac */ /* 0x000ee60008000c00 */
[C---:B------:R-:W-:Y:S02]  /*0850*/  @P1 IADD3 R3, PT, PT, R13.reuse, UR4, RZ ;  /* 0x000000040d031c10 */ /* 0x040fe4000fffe0ff */
[----:B------:R-:W-:Y:S01]  /*0860*/  @P1 IADD3 R6, P2, PT, R13, UR4, RZ ;  /* 0x000000040d061c10 */ /* 0x000fe2000ff5e0ff */
[----:B------:R-:W-:Y:S01]  /*0870*/  @UP0 UIADD3 UR4, UPT, UPT, UR4, 0x2, URZ ;  /* 0x0000000204040890 */ /* 0x000fe2000fffe0ff */
[----:B-1----:R-:W-:Y:S01]  /*0880*/  MOV R11, UR9 ;  /* 0x00000009000b7c02 */ /* 0x002fe20008000f00 */
[----:B------:R-:W-:Y:S01]  /*0890*/  IMAD.U32 R10, RZ, RZ, UR8 ;  /* 0x00000008ff0a7e24 */ /* 0x000fe2000f8e00ff */
[----:B------:R-:W-:-:S02]  /*08a0*/  MOV R4, UR10 ;  /* 0x0000000a00047c02 */ /* 0x000fc40008000f00 */
[----:B------:R-:W-:Y:S01]  /*08b0*/  MOV R5, UR11 ;  /* 0x0000000b00057c02 */ /* 0x000fe20008000f00 */
[----:B------:R-:W-:-:S04]  /*08c0*/  @P1 IMAD.WIDE.U32 R10, R3, 0x4, R10 ;  /* 0x00000004030a1825 */ /* 0x000fc800078e000a */
[----:B------:R-:W-:Y:S01]  /*08d0*/  @P1 IMAD R3, R7, UR20, R0 ;  /* 0x0000001407031c24 */ /* 0x000fe2000f8e0200 */
[----:B------:R-:W-:Y:S01]  /*08e0*/  @P1 IADD3.X R7, PT, PT, RZ, RZ, RZ, P2, !PT ;  /* 0x000000ffff071210 */ /* 0x000fe200017fe4ff */
[----:B------:R-:W-:Y:S01]  /*08f0*/  IMAD.U32 R19, RZ, RZ, UR4 ;  /* 0x00000004ff137e24 */ /* 0x000fe2000f8e00ff */
[C---:B--2---:R-:W-:Y:S01]  /*0900*/  @P1 LEA R2, P2, R6.reuse, UR6, 0x2 ;  /* 0x0000000606021c11 */ /* 0x044fe2000f8410ff */
[----:B------:R-:W-:Y:S01]  /*0910*/  @P1 IMAD.WIDE R4, R3, 0x4, R4 ;  /* 0x0000000403041825 */ /* 0x000fe200078e0204 */
[----:B------:R-:W-:Y:S01]  /*0920*/  @!P0 IADD3 R17, PT, PT, R13, UR4, RZ ;  /* 0x000000040d118c10 */ /* 0x000fe2000fffe0ff */
[----:B0-----:R-:W2:Y:S01]  /*0930*/  @P1 LDG.E R11, desc[UR18][R10.64] ;  /* 0x000000120a0b1981 */ /* 0x001ea2000c1e1900 */
[----:B------:R-:W-:Y:S01]  /*0940*/  @P1 LEA.HI.X R3, R6, UR7, R7, 0x2, P2 ;  /* 0x0000000706031c11 */ /* 0x000fe200090f1407 */
[----:B------:R-:W-:Y:S01]  /*0950*/  @!P0 IMAD R19, R19, UR20, R0 ;  /* 0x0000001413138c24 */ /* 0x000fe2000f8e0200 */
[----:B---3--:R-:W-:Y:S01]  /*0960*/  MOV R6, UR12 ;  /* 0x0000000c00067c02 */ /* 0x008fe20008000f00 */
[----:B------:R-:W-:Y:S01]  /*0970*/  @P1 IMAD.WIDE R14, R15, 0x4, R4 ;  /* 0x000000040f0e1825 */ /* 0x000fe200078e0204 */
[----:B------:R-:W-:Y:S01]  /*0980*/  MOV R7, UR13 ;  /* 0x0000000d00077c02 */ /* 0x000fe20008000f00 */
[----:B------:R-:W2:Y:S01]  /*0990*/  @P1 LDG.E R4, desc[UR18][R4.64] ;  /* 0x0000001204041981 */ /* 0x000ea2000c1e1900 */
[----:B------:R-:W-:-:S02]  /*09a0*/  MOV R8, UR14 ;  /* 0x0000000e00087c02 */ /* 0x000fc40008000f00 */
[----:B------:R-:W-:Y:S01]  /*09b0*/  MOV R9, UR15 ;  /* 0x0000000f00097c02 */ /* 0x000fe20008000f00 */
[----:B------:R-:W-:Y:S01]  /*09c0*/  @!P0 IMAD.WIDE.U32 R6, R17, 0x4, R6 ;  /* 0x0000000411068825 */ /* 0x000fe200078e0006 */
[----:B------:R-:W3:Y:S03]  /*09d0*/  @P1 LDG.E R14, desc[UR18][R14.64] ;  /* 0x000000120e0e1981 */ /* 0x000ee6000c1e1900 */
[----:B------:R-:W-:Y:S01]  /*09e0*/  @!P0 IMAD.WIDE R8, R19, 0x4, R8 ;  /* 0x0000000413088825 */ /* 0x000fe200078e0208 */
[----:B------:R-:W3:Y:S04]  /*09f0*/  @P1 LDG.E R2, desc[UR18][R2.64+0x4] ;  /* 0x0000041202021981 */ /* 0x000ee8000c1e1900 */
[----:B------:R-:W4:Y:S04]  /*0a00*/  @!P0 LDG.E R7, desc[UR18][R6.64] ;  /* 0x0000001206078981 */ /* 0x000f28000c1e1900 */
[----:B------:R-:W4:Y:S01]  /*0a10*/  @!P0 LDG.E R8, desc[UR18][R8.64] ;  /* 0x0000001208088981 */ /* 0x000f22000c1e1900 */
[----:B--2---:R-:W-:-:S04]  /*0a20*/  @P1 FFMA R11, R11, R4, R12 ;  /* 0x000000040b0b1223 */ /* 0x004fc8000000000c */
[----:B---3--:R-:W-:-:S04]  /*0a30*/  @P1 FFMA R12, R2, R14, R11 ;  /* 0x0000000e020c1223 */ /* 0x008fc8000000000b */
[----:B----4-:R-:W-:-:S07]  /*0a40*/  @!P0 FFMA R12, R7, R8, R12 ;  /* 0x00000008070c8223 */ /* 0x010fce000000000c */
.L_x_5:
[----:B------:R-:W1:Y:S01]  /*0a50*/  LDC.64 R2, c[0x0][0x390] ;  /* 0x0000e400ff027b82 */ /* 0x000e620000000a00 */
[----:B------:R-:W-:-:S05]  /*0a60*/  IADD3 R13, PT, PT, R0, R13, RZ ;  /* 0x0000000d000d7210 */ /* 0x000fca0007ffe0ff */
[----:B-1----:R-:W-:-:S05]  /*0a70*/  IMAD.WIDE R2, R13, 0x4, R2 ;  /* 0x000000040d027825 */ /* 0x002fca00078e0202 */
[----:B0-----:R-:W-:Y:S01]  /*0a80*/  STG.E desc[UR18][R2.64], R12 ;  /* 0x0000000c02007986 */ /* 0x001fe2000c101912 */
[----:B------:R-:W-:Y:S05]  /*0a90*/  EXIT ;  /* 0x000000000000794d */ /* 0x000fea0003800000 */
.L_x_7:
        /* <DEDUP_REMOVED lines=14> */
.L_x_9:


//--------------------- .nv.shared._Z12matMulSharedPKfS0_Pfi --------------------------
	.section	.nv.shared._Z12matMulSharedPKfS0_Pfi,"aw",@nobits
	.sectionflags	@""
	.align	4
.nv.shared._Z12matMulSharedPKfS0_Pfi:
	.zero		9216


//--------------------- .nv.shared.reserved.0     --------------------------
	.section	.nv.shared.reserved.0,"aw",@nobits
	.weak		__nv_reservedSMEM_offset_0_alias
	.size		__nv_reservedSMEM_offset_0_alias, 0, 64
	.other		__nv_reservedSMEM_offset_0_alias,@"STO_CUDA_RESERVED_SHARED STV_DEFAULT"
__nv_reservedSMEM_offset_0_alias:
	.zero		0
	.zero		64


//--------------------- .nv.constant0._Z12matMulSharedPKfS0_Pfi --------------------------
	.section	.nv.constant0._Z12matMulSharedPKfS0_Pfi,"a",@progbits
	.sectionflags	@""
	.align	4
.nv.constant0._Z12matMulSharedPKfS0_Pfi:
	.zero		924


//--------------------- .nv.constant0._Z12matMulGlobalPKfS0_Pfi --------------------------
	.section	.nv.constant0._Z12matMulGlobalPKfS0_Pfi,"a",@progbits
	.sectionflags	@""
	.align	4
.nv.constant0._Z12matMulGlobalPKfS0_Pfi:
	.zero		924


//--------------------- SYMBOLS --------------------------

	.type		.nv.reservedSmem.offset0,@object
	.size		.nv.reservedSmem.offset0,0x4
	.type		.nv.reservedSmem.cap,@object
	.size		.nv.reservedSmem.cap,0x4
